//
// Generated by NVIDIA NVVM Compiler
//
// Compiler Build ID: CL-36424714
// Cuda compilation tools, release 13.0, V13.0.88
// Based on NVVM 20.0.0
//

.version 9.0
.target sm_100
.address_size 64

	// .globl	_Z21polynomial_mod_kernelPiii

.visible .entry _Z21polynomial_mod_kernelPiii(
	.param .u64 .ptr .align 1 _Z21polynomial_mod_kernelPiii_param_0,
	.param .u32 _Z21polynomial_mod_kernelPiii_param_1,
	.param .u32 _Z21polynomial_mod_kernelPiii_param_2
)
{
	.reg .pred 	%p<7>;
	.reg .b32 	%r<42>;
	.reg .b64 	%rd<11>;

	ld.param.u64 	%rd2, [_Z21polynomial_mod_kernelPiii_param_0];
	ld.param.u32 	%r12, [_Z21polynomial_mod_kernelPiii_param_1];
	ld.param.u32 	%r13, [_Z21polynomial_mod_kernelPiii_param_2];
	cvta.to.global.u64 	%rd1, %rd2;
	mov.u32 	%r14, %tid.x;
	mov.u32 	%r15, %ctaid.x;
	mov.u32 	%r16, %ntid.x;
	mad.lo.s32 	%r40, %r15, %r16, %r14;
	mov.u32 	%r17, %nctaid.x;
	mul.lo.s32 	%r2, %r17, %r16;
	setp.ge.s32 	%p1, %r40, %r12;
	@%p1 bra 	$L__BB0_7;
	add.s32 	%r18, %r40, %r2;
	max.s32 	%r19, %r12, %r18;
	setp.lt.s32 	%p2, %r18, %r12;
	selp.u32 	%r20, 1, 0, %p2;
	add.s32 	%r21, %r18, %r20;
	sub.s32 	%r22, %r19, %r21;
	div.u32 	%r23, %r22, %r2;
	add.s32 	%r3, %r23, %r20;
	and.b32  	%r24, %r3, 3;
	setp.eq.s32 	%p3, %r24, 3;
	@%p3 bra 	$L__BB0_4;
	add.s32 	%r25, %r3, 1;
	and.b32  	%r26, %r25, 3;
	neg.s32 	%r38, %r26;
$L__BB0_3:
	.pragma "nounroll";
	mul.wide.s32 	%rd3, %r40, 4;
	add.s64 	%rd4, %rd1, %rd3;
	ld.global.u32 	%r27, [%rd4];
	rem.s32 	%r28, %r27, %r13;
	st.global.u32 	[%rd4], %r28;
	add.s32 	%r40, %r40, %r2;
	add.s32 	%r38, %r38, 1;
	setp.ne.s32 	%p4, %r38, 0;
	@%p4 bra 	$L__BB0_3;
$L__BB0_4:
	setp.lt.u32 	%p5, %r3, 3;
	@%p5 bra 	$L__BB0_7;
	mul.wide.s32 	%rd7, %r2, 4;
	shl.b32 	%r37, %r2, 2;
$L__BB0_6:
	mul.wide.s32 	%rd5, %r40, 4;
	add.s64 	%rd6, %rd1, %rd5;
	ld.global.u32 	%r29, [%rd6];
	rem.s32 	%r30, %r29, %r13;
	st.global.u32 	[%rd6], %r30;
	add.s64 	%rd8, %rd6, %rd7;
	ld.global.u32 	%r31, [%rd8];
	rem.s32 	%r32, %r31, %r13;
	st.global.u32 	[%rd8], %r32;
	add.s64 	%rd9, %rd8, %rd7;
	ld.global.u32 	%r33, [%rd9];
	rem.s32 	%r34, %r33, %r13;
	st.global.u32 	[%rd9], %r34;
	add.s64 	%rd10, %rd9, %rd7;
	ld.global.u32 	%r35, [%rd10];
	rem.s32 	%r36, %r35, %r13;
	st.global.u32 	[%rd10], %r36;
	add.s32 	%r40, %r37, %r40;
	setp.lt.s32 	%p6, %r40, %r12;
	@%p6 bra 	$L__BB0_6;
$L__BB0_7:
	ret;

}


// ===== COMPILED SASS (sm_100) =====

	.target	sm_100

	.elftype	@"ET_EXEC"


//--------------------- .note.nv.tkinfo           --------------------------
	.section	.note.nv.tkinfo,"",@"SHT_NOTE"
	.sectionflags	@"SHF_NOTE_NV_TKINFO"
	.tkinfo
        /*0018*/ 	.word	0x00000002
        /*0030*/ 	.string	""
        /*0030*/ 	.string	"ptxas"
        /*0030*/ 	.string	"Cuda compilation tools, release 13.0, V13.0.88"
        /*0030*/ 	.string	"Build cuda_13.0.r13.0/compiler.36424714_0"
        /*0030*/ 	.string	"-arch sm_100 -m 64 "



//--------------------- .note.nv.cuinfo           --------------------------
	.section	.note.nv.cuinfo,"",@"SHT_NOTE"
	.sectionflags	@"SHF_NOTE_NV_CUINFO"
        /*0018*/ 	.short	0x0002
        /*001a*/ 	.short	0x0064
        /*001c*/ 	.short	0x0082
	.zero		2


//--------------------- .nv.info                  --------------------------
	.section	.nv.info,"",@"SHT_CUDA_INFO"
	.align	4


	//----- nvinfo : EIATTR_REGCOUNT
	.align		4
        /*0000*/ 	.byte	0x04, 0x2f
        /*0002*/ 	.short	(.L_1 - .L_0)
	.align		4
.L_0:
        /*0004*/ 	.word	index@(_Z21polynomial_mod_kernelPiii)
        /*0008*/ 	.word	0x00000015


	//----- nvinfo : EIATTR_FRAME_SIZE
	.align		4
.L_1:
        /*000c*/ 	.byte	0x04, 0x11
        /*000e*/ 	.short	(.L_3 - .L_2)
	.align		4
.L_2:
        /*0010*/ 	.word	index@(_Z21polynomial_mod_kernelPiii)
        /*0014*/ 	.word	0x00000000


	//----- nvinfo : EIATTR_MIN_STACK_SIZE
	.align		4
.L_3:
        /*0018*/ 	.byte	0x04, 0x12
        /*001a*/ 	.short	(.L_5 - .L_4)
	.align		4
.L_4:
        /*001c*/ 	.word	index@(_Z21polynomial_mod_kernelPiii)
        /*0020*/ 	.word	0x00000000
.L_5:


//--------------------- .nv.compat                --------------------------
	.section	.nv.compat,"",@"SHT_CUDA_COMPAT_INFO"
	.align	4
        /*0000*/ 	.byte	0x02, 0x09, 0x00, 0x00, 0x02, 0x02, 0x01, 0x00, 0x02, 0x05, 0x05, 0x00, 0x03, 0x07, 0x01, 0x01
        /*0010*/ 	.byte	0x02, 0x03, 0x00, 0x00, 0x02, 0x06, 0x01, 0x00, 0x04, 0x0b, 0x08, 0x00, 0x09, 0x00, 0x00, 0x00
        /*0020*/ 	.byte	0x00, 0x00, 0x00, 0x00


//--------------------- .nv.info._Z21polynomial_mod_kernelPiii --------------------------
	.section	.nv.info._Z21polynomial_mod_kernelPiii,"",@"SHT_CUDA_INFO"
	.sectionflags	@""
	.align	4


	//----- nvinfo : EIATTR_CUDA_API_VERSION
	.align		4
        /*0000*/ 	.byte	0x04, 0x37
        /*0002*/ 	.short	(.L_7 - .L_6)
.L_6:
        /*0004*/ 	.word	0x00000082


	//----- nvinfo : EIATTR_KPARAM_INFO
	.align		4
.L_7:
        /*0008*/ 	.byte	0x04, 0x17
        /*000a*/ 	.short	(.L_9 - .L_8)
.L_8:
        /*000c*/ 	.word	0x00000000
        /*0010*/ 	.short	0x0002
        /*0012*/ 	.short	0x000c
        /*0014*/ 	.byte	0x00, 0xf0, 0x11, 0x00


	//----- nvinfo : EIATTR_KPARAM_INFO
	.align		4
.L_9:
        /*0018*/ 	.byte	0x04, 0x17
        /*001a*/ 	.short	(.L_11 - .L_10)
.L_10:
        /*001c*/ 	.word	0x00000000
        /*0020*/ 	.short	0x0001
        /*0022*/ 	.short	0x0008
        /*0024*/ 	.byte	0x00, 0xf0, 0x11, 0x00


	//----- nvinfo : EIATTR_KPARAM_INFO
	.align		4
.L_11:
        /*0028*/ 	.byte	0x04, 0x17
        /*002a*/ 	.short	(.L_13 - .L_12)
.L_12:
        /*002c*/ 	.word	0x00000000
        /*0030*/ 	.short	0x0000
        /*0032*/ 	.short	0x0000
        /*0034*/ 	.byte	0x00, 0xf5, 0x21, 0x00


	//----- nvinfo : EIATTR_SPARSE_MMA_MASK
	.align		4
.L_13:
        /*0038*/ 	.byte	0x03, 0x50
        /*003a*/ 	.short	0x0000


	//----- nvinfo : EIATTR_MAXREG_COUNT
	.align		4
        /*003c*/ 	.byte	0x03, 0x1b
        /*003e*/ 	.short	0x00ff


	//----- nvinfo : EIATTR_MERCURY_ISA_VERSION
	.align		4
        /*0040*/ 	.byte	0x03, 0x5f
        /*0042*/ 	.short	0x0101


	//----- nvinfo : EIATTR_VRC_CTA_INIT_COUNT
	.align		4
        /*0044*/ 	.byte	0x02, 0x4a
	.zero		1
	.zero		1


	//----- nvinfo : EIATTR_EXIT_INSTR_OFFSETS
	.align		4
        /*0048*/ 	.byte	0x04, 0x1c
        /*004a*/ 	.short	(.L_15 - .L_14)


	//   ....[0]....
.L_14:
        /*004c*/ 	.word	0x00000090


	//   ....[1]....
        /*0050*/ 	.word	0x000004d0


	//   ....[2]....
        /*0054*/ 	.word	0x00000a30


	//----- nvinfo : EIATTR_CRS_STACK_SIZE
	.align		4
.L_15:
        /*0058*/ 	.byte	0x04, 0x1e
        /*005a*/ 	.short	(.L_17 - .L_16)
.L_16:
        /*005c*/ 	.word	0x00000000


	//----- nvinfo : EIATTR_CBANK_PARAM_SIZE
	.align		4
.L_17:
        /*0060*/ 	.byte	0x03, 0x19
        /*0062*/ 	.short	0x0010


	//----- nvinfo : EIATTR_PARAM_CBANK
	.align		4
        /*0064*/ 	.byte	0x04, 0x0a
        /*0066*/ 	.short	(.L_19 - .L_18)
	.align		4
.L_18:
        /*0068*/ 	.word	index@(.nv.constant0._Z21polynomial_mod_kernelPiii)
        /*006c*/ 	.short	0x0380
        /*006e*/ 	.short	0x0010


	//----- nvinfo : EIATTR_SW_WAR
	.align		4
.L_19:
        /*0070*/ 	.byte	0x04, 0x36
        /*0072*/ 	.short	(.L_21 - .L_20)
.L_20:
        /*0074*/ 	.word	0x00000008
.L_21:


//--------------------- .nv.callgraph             --------------------------
	.section	.nv.callgraph,"",@"SHT_CUDA_CALLGRAPH"
	.align	4
	.sectionentsize	8
	.align		4
        /*0000*/ 	.word	0x00000000
	.align		4
        /*0004*/ 	.word	0xffffffff
	.align		4
        /*0008*/ 	.word	0x00000000
	.align		4
        /*000c*/ 	.word	0xfffffffe
	.align		4
        /*0010*/ 	.word	0x00000000
	.align		4
        /*0014*/ 	.word	0xfffffffd
	.align		4
        /*0018*/ 	.word	0x00000000
	.align		4
        /*001c*/ 	.word	0xfffffffc


//--------------------- .text._Z21polynomial_mod_kernelPiii --------------------------
	.section	.text._Z21polynomial_mod_kernelPiii,"ax",@progbits
	.align	128
        .global         _Z21polynomial_mod_kernelPiii
        .type           _Z21polynomial_mod_kernelPiii,@function
        .size           _Z21polynomial_mod_kernelPiii,(.L_x_5 - _Z21polynomial_mod_kernelPiii)
        .other          _Z21polynomial_mod_kernelPiii,@"STO_CUDA_ENTRY STV_DEFAULT"
_Z21polynomial_mod_kernelPiii:
.text._Z21polynomial_mod_kernelPiii:
[----:B------:R-:W-:Y:S01]  /*0000*/  LDC R1, c[0x0][0x37c] ;  /* 0x0000df00ff017b82 */ /* 0x000fe20000000800 */
[----:B------:R-:W0:Y:S07]  /*0010*/  S2R R3, SR_TID.X ;  /* 0x0000000000037919 */ /* 0x000e2e0000002100 */
[----:B------:R-:W0:Y:S01]  /*0020*/  S2UR UR4, SR_CTAID.X ;  /* 0x00000000000479c3 */ /* 0x000e220000002500 */
[----:B------:R-:W1:Y:S07]  /*0030*/  LDCU UR6, c[0x0][0x388] ;  /* 0x00007100ff0677ac */ /* 0x000e6e0008000800 */
[----:B------:R-:W0:Y:S01]  /*0040*/  LDC R0, c[0x0][0x360] ;  /* 0x0000d800ff007b82 */ /* 0x000e220000000800 */
[----:B------:R-:W2:Y:S01]  /*0050*/  LDCU UR5, c[0x0][0x370] ;  /* 0x00006e00ff0577ac */ /* 0x000ea20008000800 */
[----:B0-----:R-:W-:-:S02]  /*0060*/  IMAD R3, R0, UR4, R3 ;  /* 0x0000000400037c24 */ /* 0x001fc4000f8e0203 */
[----:B--2---:R-:W-:-:S03]  /*0070*/  IMAD R0, R0, UR5, RZ ;  /* 0x0000000500007c24 */ /* 0x004fc6000f8e02ff */
[----:B-1----:R-:W-:-:S13]  /*0080*/  ISETP.GE.AND P0, PT, R3, UR6, PT ;  /* 0x0000000603007c0c */ /* 0x002fda000bf06270 */
[----:B------:R-:W-:Y:S05]  /*0090*/  @P0 EXIT ;  /* 0x000000000000094d */ /* 0x000fea0003800000 */
[----:B------:R-:W0:Y:S01]  /*00a0*/  I2F.U32.RP R8, R0 ;  /* 0x0000000000087306 */ /* 0x000e220000209000 */
[C---:B------:R-:W-:Y:S01]  /*00b0*/  IMAD.IADD R2, R0.reuse, 0x1, R3 ;  /* 0x0000000100027824 */ /* 0x040fe200078e0203 */
[----:B------:R-:W-:Y:S01]  /*00c0*/  ISETP.NE.U32.AND P2, PT, R0, RZ, PT ;  /* 0x000000ff0000720c */ /* 0x000fe20003f45070 */
[----:B------:R-:W-:Y:S01]  /*00d0*/  IMAD.MOV R9, RZ, RZ, -R0 ;  /* 0x000000ffff097224 */ /* 0x000fe200078e0a00 */
[----:B------:R-:W1:Y:S01]  /*00e0*/  LDCU.64 UR4, c[0x0][0x358] ;  /* 0x00006b00ff0477ac */ /* 0x000e620008000a00 */
[----:B------:R-:W-:Y:S01]  /*00f0*/  BSSY.RECONVERGENT B0, `(.L_x_0) ;  /* 0x000003d000007945 */ /* 0x000fe20003800200 */
[C---:B------:R-:W-:Y:S02]  /*0100*/  ISETP.GE.AND P0, PT, R2.reuse, UR6, PT ;  /* 0x0000000602007c0c */ /* 0x040fe4000bf06270 */
[----:B------:R-:W-:Y:S02]  /*0110*/  VIMNMX R7, PT, PT, R2, UR6, !PT ;  /* 0x0000000602077c48 */ /* 0x000fe4000ffe0100 */
[----:B------:R-:W-:-:S04]  /*0120*/  SEL R6, RZ, 0x1, P0 ;  /* 0x00000001ff067807 */ /* 0x000fc80000000000 */
[----:B------:R-:W-:Y:S01]  /*0130*/  IADD3 R7, PT, PT, R7, -R2, -R6 ;  /* 0x8000000207077210 */ /* 0x000fe20007ffe806 */
[----:B0-----:R-:W0:Y:S02]  /*0140*/  MUFU.RCP R8, R8 ;  /* 0x0000000800087308 */ /* 0x001e240000001000 */
[----:B0-----:R-:W-:-:S06]  /*0150*/  VIADD R4, R8, 0xffffffe ;  /* 0x0ffffffe08047836 */ /* 0x001fcc0000000000 */
[----:B------:R0:W2:Y:S02]  /*0160*/  F2I.FTZ.U32.TRUNC.NTZ R5, R4 ;  /* 0x0000000400057305 */ /* 0x0000a4000021f000 */
[----:B0-----:R-:W-:Y:S02]  /*0170*/  HFMA2 R4, -RZ, RZ, 0, 0 ;  /* 0x00000000ff047431 */ /* 0x001fe400000001ff */
[----:B--2---:R-:W-:-:S04]  /*0180*/  IMAD R9, R9, R5, RZ ;  /* 0x0000000509097224 */ /* 0x004fc800078e02ff */
[----:B------:R-:W-:-:S06]  /*0190*/  IMAD.HI.U32 R8, R5, R9, R4 ;  /* 0x0000000905087227 */ /* 0x000fcc00078e0004 */
[----:B------:R-:W-:-:S04]  /*01a0*/  IMAD.HI.U32 R5, R8, R7, RZ ;  /* 0x0000000708057227 */ /* 0x000fc800078e00ff */
[----:B------:R-:W-:-:S04]  /*01b0*/  IMAD.MOV R2, RZ, RZ, -R5 ;  /* 0x000000ffff027224 */ /* 0x000fc800078e0a05 */
[----:B------:R-:W-:-:S05]  /*01c0*/  IMAD R7, R0, R2, R7 ;  /* 0x0000000200077224 */ /* 0x000fca00078e0207 */
[----:B------:R-:W-:-:S13]  /*01d0*/  ISETP.GE.U32.AND P0, PT, R7, R0, PT ;  /* 0x000000000700720c */ /* 0x000fda0003f06070 */
[----:B------:R-:W-:Y:S02]  /*01e0*/  @P0 IMAD.IADD R7, R7, 0x1, -R0 ;  /* 0x0000000107070824 */ /* 0x000fe400078e0a00 */
[----:B------:R-:W-:-:S03]  /*01f0*/  @P0 VIADD R5, R5, 0x1 ;  /* 0x0000000105050836 */ /* 0x000fc60000000000 */
[----:B------:R-:W-:-:S13]  /*0200*/  ISETP.GE.U32.AND P1, PT, R7, R0, PT ;  /* 0x000000000700720c */ /* 0x000fda0003f26070 */
[----:B------:R-:W-:Y:S02]  /*0210*/  @P1 IADD3 R5, PT, PT, R5, 0x1, RZ ;  /* 0x0000000105051810 */ /* 0x000fe40007ffe0ff */
[----:B------:R-:W-:-:S05]  /*0220*/  @!P2 LOP3.LUT R5, RZ, R0, RZ, 0x33, !PT ;  /* 0x00000000ff05a212 */ /* 0x000fca00078e33ff */
[----:B------:R-:W-:-:S05]  /*0230*/  IMAD.IADD R6, R6, 0x1, R5 ;  /* 0x0000000106067824 */ /* 0x000fca00078e0205 */
[C---:B------:R-:W-:Y:S02]  /*0240*/  LOP3.LUT R2, R6.reuse, 0x3, RZ, 0xc0, !PT ;  /* 0x0000000306027812 */ /* 0x040fe400078ec0ff */
[----:B------:R-:W-:Y:S02]  /*0250*/  ISETP.GE.U32.AND P0, PT, R6, 0x3, PT ;  /* 0x000000030600780c */ /* 0x000fe40003f06070 */
[----:B------:R-:W-:-:S13]  /*0260*/  ISETP.NE.AND P1, PT, R2, 0x3, PT ;  /* 0x000000030200780c */ /* 0x000fda0003f25270 */
[----:B-1----:R-:W-:Y:S05]  /*0270*/  @!P1 BRA `(.L_x_1) ;  /* 0x0000000000909947 */ /* 0x002fea0003800000 */
[----:B------:R-:W0:Y:S01]  /*0280*/  LDC R12, c[0x0][0x38c] ;  /* 0x0000e300ff0c7b82 */ /* 0x000e220000000800 */
[----:B------:R-:W-:-:S04]  /*0290*/  IADD3 R6, PT, PT, R6, 0x1, RZ ;  /* 0x0000000106067810 */ /* 0x000fc80007ffe0ff */
[----:B------:R-:W-:Y:S01]  /*02a0*/  LOP3.LUT R9, R6, 0x3, RZ, 0xc0, !PT ;  /* 0x0000000306097812 */ /* 0x000fe200078ec0ff */
[----:B------:R-:W-:Y:S02]  /*02b0*/  IMAD.MOV.U32 R6, RZ, RZ, RZ ;  /* 0x000000ffff067224 */ /* 0x000fe400078e00ff */
[----:B------:R-:W1:Y:S02]  /*02c0*/  LDC R8, c[0x0][0x38c] ;  /* 0x0000e300ff087b82 */ /* 0x000e640000000800 */
[----:B------:R-:W-:-:S06]  /*02d0*/  IMAD.MOV R9, RZ, RZ, -R9 ;  /* 0x000000ffff097224 */ /* 0x000fcc00078e0a09 */
[----:B------:R-:W2:Y:S01]  /*02e0*/  LDC.64 R4, c[0x0][0x380] ;  /* 0x0000e000ff047b82 */ /* 0x000ea20000000a00 */
[-C--:B0-----:R-:W-:Y:S02]  /*02f0*/  IABS R2, R12.reuse ;  /* 0x0000000c00027213 */ /* 0x081fe40000000000 */
[----:B------:R-:W-:Y:S02]  /*0300*/  ISETP.NE.AND P1, PT, R12, RZ, PT ;  /* 0x000000ff0c00720c */ /* 0x000fe40003f25270 */
[----:B------:R-:W0:Y:S01]  /*0310*/  I2F.RP R10, R2 ;  /* 0x00000002000a7306 */ /* 0x000e220000209400 */
[----:B------:R-:W-:-:S07]  /*0320*/  LOP3.LUT R12, RZ, R12, RZ, 0x33, !PT ;  /* 0x0000000cff0c7212 */ /* 0x000fce00078e33ff */
[----:B0-----:R-:W0:Y:S02]  /*0330*/  MUFU.RCP R10, R10 ;  /* 0x0000000a000a7308 */ /* 0x001e240000001000 */
[----:B0-----:R-:W-:-:S06]  /*0340*/  VIADD R7, R10, 0xffffffe ;  /* 0x0ffffffe0a077836 */ /* 0x001fcc0000000000 */
[----:B------:R-:W0:Y:S02]  /*0350*/  F2I.FTZ.U32.TRUNC.NTZ R7, R7 ;  /* 0x0000000700077305 */ /* 0x000e24000021f000 */
[----:B0-----:R-:W-:-:S04]  /*0360*/  IMAD.MOV R11, RZ, RZ, -R7 ;  /* 0x000000ffff0b7224 */ /* 0x001fc800078e0a07 */
[----:B------:R-:W-:-:S04]  /*0370*/  IMAD R11, R11, R2, RZ ;  /* 0x000000020b0b7224 */ /* 0x000fc800078e02ff */
[----:B-12---:R-:W-:-:S07]  /*0380*/  IMAD.HI.U32 R10, R7, R11, R6 ;  /* 0x0000000b070a7227 */ /* 0x006fce00078e0006 */
.L_x_2:
[----:B0-----:R-:W-:-:S05]  /*0390*/  IMAD.WIDE R6, R3, 0x4, R4 ;  /* 0x0000000403067825 */ /* 0x001fca00078e0204 */
[----:B------:R-:W2:Y:S01]  /*03a0*/  LDG.E R15, desc[UR4][R6.64] ;  /* 0x00000004060f7981 */ /* 0x000ea2000c1e1900 */
[----:B------:R-:W-:Y:S01]  /*03b0*/  IABS R16, R8 ;  /* 0x0000000800107213 */ /* 0x000fe20000000000 */
[----:B------:R-:W-:Y:S01]  /*03c0*/  VIADD R9, R9, 0x1 ;  /* 0x0000000109097836 */ /* 0x000fe20000000000 */
[----:B------:R-:W-:Y:S02]  /*03d0*/  IADD3 R3, PT, PT, R0, R3, RZ ;  /* 0x0000000300037210 */ /* 0x000fe40007ffe0ff */
[----:B--2---:R-:W-:Y:S02]  /*03e0*/  IABS R13, R15 ;  /* 0x0000000f000d7213 */ /* 0x004fe40000000000 */
[----:B------:R-:W-:-:S03]  /*03f0*/  ISETP.GE.AND P3, PT, R15, RZ, PT ;  /* 0x000000ff0f00720c */ /* 0x000fc60003f66270 */
[----:B------:R-:W-:-:S04]  /*0400*/  IMAD.HI.U32 R11, R10, R13, RZ ;  /* 0x0000000d0a0b7227 */ /* 0x000fc800078e00ff */
[----:B------:R-:W-:-:S04]  /*0410*/  IMAD.MOV R14, RZ, RZ, -R11 ;  /* 0x000000ffff0e7224 */ /* 0x000fc800078e0a0b */
[----:B------:R-:W-:-:S05]  /*0420*/  IMAD R11, R16, R14, R13 ;  /* 0x0000000e100b7224 */ /* 0x000fca00078e020d */
[----:B------:R-:W-:-:S13]  /*0430*/  ISETP.GT.U32.AND P2, PT, R2, R11, PT ;  /* 0x0000000b0200720c */ /* 0x000fda0003f44070 */
[----:B------:R-:W-:-:S04]  /*0440*/  @!P2 IADD3 R11, PT, PT, R11, -R16, RZ ;  /* 0x800000100b0ba210 */ /* 0x000fc80007ffe0ff */
[----:B------:R-:W-:-:S13]  /*0450*/  ISETP.GT.U32.AND P2, PT, R2, R11, PT ;  /* 0x0000000b0200720c */ /* 0x000fda0003f44070 */
[----:B------:R-:W-:Y:S01]  /*0460*/  @!P2 IMAD.IADD R11, R11, 0x1, -R16 ;  /* 0x000000010b0ba824 */ /* 0x000fe200078e0a10 */
[----:B------:R-:W-:-:S03]  /*0470*/  ISETP.NE.AND P2, PT, R9, RZ, PT ;  /* 0x000000ff0900720c */ /* 0x000fc60003f45270 */
[----:B------:R-:W-:-:S05]  /*0480*/  @!P3 IMAD.MOV R11, RZ, RZ, -R11 ;  /* 0x000000ffff0bb224 */ /* 0x000fca00078e0a0b */
[----:B------:R-:W-:-:S05]  /*0490*/  SEL R11, R12, R11, !P1 ;  /* 0x0000000b0c0b7207 */ /* 0x000fca0004800000 */
[----:B------:R0:W-:Y:S01]  /*04a0*/  STG.E desc[UR4][R6.64], R11 ;  /* 0x0000000b06007986 */ /* 0x0001e2000c101904 */
[----:B------:R-:W-:Y:S05]  /*04b0*/  @P2 BRA `(.L_x_2) ;  /* 0xfffffffc00b42947 */ /* 0x000fea000383ffff */
.L_x_1:
[----:B------:R-:W-:Y:S05]  /*04c0*/  BSYNC.RECONVERGENT B0 ;  /* 0x0000000000007941 */ /* 0x000fea0003800200 */
.L_x_0:
[----:B------:R-:W-:Y:S05]  /*04d0*/  @!P0 EXIT ;  /* 0x000000000000894d */ /* 0x000fea0003800000 */
[----:B------:R-:W1:Y:S01]  /*04e0*/  LDC R2, c[0x0][0x38c] ;  /* 0x0000e300ff027b82 */ /* 0x000e620000000800 */
[----:B------:R-:W2:Y:S07]  /*04f0*/  LDCU UR6, c[0x0][0x388] ;  /* 0x00007100ff0677ac */ /* 0x000eae0008000800 */
[----:B------:R-:W3:Y:S01]  /*0500*/  LDC.64 R4, c[0x0][0x380] ;  /* 0x0000e000ff047b82 */ /* 0x000ee20000000a00 */
[----:B-1----:R-:W-:-:S07]  /*0510*/  IABS R12, R2 ;  /* 0x00000002000c7213 */ /* 0x002fce0000000000 */
[----:B------:R-:W1:Y:S01]  /*0520*/  LDC R2, c[0x0][0x38c] ;  /* 0x0000e300ff027b82 */ /* 0x000e620000000800 */
[----:B------:R-:W4:Y:S08]  /*0530*/  I2F.RP R8, R12 ;  /* 0x0000000c00087306 */ /* 0x000f300000209400 */
[----:B----4-:R-:W0:Y:S02]  /*0540*/  MUFU.RCP R8, R8 ;  /* 0x0000000800087308 */ /* 0x010e240000001000 */
[----:B0-----:R-:W-:-:S06]  /*0550*/  VIADD R6, R8, 0xffffffe ;  /* 0x0ffffffe08067836 */ /* 0x001fcc0000000000 */
[----:B------:R0:W4:Y:S02]  /*0560*/  F2I.FTZ.U32.TRUNC.NTZ R7, R6 ;  /* 0x0000000600077305 */ /* 0x000124000021f000 */
[----:B0-----:R-:W-:Y:S01]  /*0570*/  MOV R6, RZ ;  /* 0x000000ff00067202 */ /* 0x001fe20000000f00 */
[----:B----4-:R-:W-:-:S04]  /*0580*/  IMAD.MOV R13, RZ, RZ, -R7 ;  /* 0x000000ffff0d7224 */ /* 0x010fc800078e0a07 */
[----:B------:R-:W-:-:S04]  /*0590*/  IMAD R13, R13, R12, RZ ;  /* 0x0000000c0d0d7224 */ /* 0x000fc800078e02ff */
[----:B-123--:R-:W-:-:S07]  /*05a0*/  IMAD.HI.U32 R13, R7, R13, R6 ;  /* 0x0000000d070d7227 */ /* 0x00efce00078e0006 */
.L_x_3:
[----:B0-----:R-:W-:-:S05]  /*05b0*/  IMAD.WIDE R10, R3, 0x4, R4 ;  /* 0x00000004030a7825 */ /* 0x001fca00078e0204 */
[----:B------:R-:W2:Y:S01]  /*05c0*/  LDG.E R6, desc[UR4][R10.64] ;  /* 0x000000040a067981 */ /* 0x000ea2000c1e1900 */
[-C--:B------:R-:W-:Y:S02]  /*05d0*/  IABS R8, R2.reuse ;  /* 0x0000000200087213 */ /* 0x080fe40000000000 */
[----:B------:R-:W-:Y:S02]  /*05e0*/  LOP3.LUT R9, RZ, R2, RZ, 0x33, !PT ;  /* 0x00000002ff097212 */ /* 0x000fe400078e33ff */
[----:B--2---:R-:W-:Y:S02]  /*05f0*/  IABS R7, R6 ;  /* 0x0000000600077213 */ /* 0x004fe40000000000 */
[----:B------:R-:W-:-:S03]  /*0600*/  ISETP.GE.AND P1, PT, R6, RZ, PT ;  /* 0x000000ff0600720c */ /* 0x000fc60003f26270 */
[----:B------:R-:W-:-:S04]  /*0610*/  IMAD.HI.U32 R13, R13, R7, RZ ;  /* 0x000000070d0d7227 */ /* 0x000fc800078e00ff */
[----:B------:R-:W-:-:S04]  /*0620*/  IMAD.MOV R13, RZ, RZ, -R13 ;  /* 0x000000ffff0d7224 */ /* 0x000fc800078e0a0d */
[----:B------:R-:W-:-:S05]  /*0630*/  IMAD R7, R8, R13, R7 ;  /* 0x0000000d08077224 */ /* 0x000fca00078e0207 */
[----:B------:R-:W-:-:S13]  /*0640*/  ISETP.GT.U32.AND P0, PT, R12, R7, PT ;  /* 0x000000070c00720c */ /* 0x000fda0003f04070 */
[----:B------:R-:W-:-:S05]  /*0650*/  @!P0 IMAD.IADD R7, R7, 0x1, -R8 ;  /* 0x0000000107078824 */ /* 0x000fca00078e0a08 */
[----:B------:R-:W-:-:S13]  /*0660*/  ISETP.GT.U32.AND P0, PT, R12, R7, PT ;  /* 0x000000070c00720c */ /* 0x000fda0003f04070 */
[----:B------:R-:W-:Y:S02]  /*0670*/  @!P0 IADD3 R7, PT, PT, R7, -R8, RZ ;  /* 0x8000000807078210 */ /* 0x000fe40007ffe0ff */
[----:B------:R-:W-:-:S03]  /*0680*/  ISETP.NE.AND P0, PT, R2, RZ, PT ;  /* 0x000000ff0200720c */ /* 0x000fc60003f05270 */
[----:B------:R-:W-:-:S05]  /*0690*/  @!P1 IMAD.MOV R7, RZ, RZ, -R7 ;  /* 0x000000ffff079224 */ /* 0x000fca00078e0a07 */
[----:B------:R-:W-:Y:S01]  /*06a0*/  SEL R15, R9, R7, !P0 ;  /* 0x00000007090f7207 */ /* 0x000fe20004000000 */
[----:B------:R-:W-:-:S04]  /*06b0*/  IMAD.WIDE R6, R0, 0x4, R10 ;  /* 0x0000000400067825 */ /* 0x000fc800078e020a */
[----:B------:R0:W-:Y:S04]  /*06c0*/  STG.E desc[UR4][R10.64], R15 ;  /* 0x0000000f0a007986 */ /* 0x0001e8000c101904 */
[----:B------:R-:W2:Y:S01]  /*06d0*/  LDG.E R14, desc[UR4][R6.64] ;  /* 0x00000004060e7981 */ /* 0x000ea2000c1e1900 */
[----:B------:R-:W1:Y:S08]  /*06e0*/  I2F.RP R16, R8 ;  /* 0x0000000800107306 */ /* 0x000e700000209400 */
[----:B-1----:R-:W1:Y:S02]  /*06f0*/  MUFU.RCP R16, R16 ;  /* 0x0000001000107308 */ /* 0x002e640000001000 */
[----:B-1----:R-:W-:-:S06]  /*0700*/  VIADD R12, R16, 0xffffffe ;  /* 0x0ffffffe100c7836 */ /* 0x002fcc0000000000 */
[----:B------:R1:W3:Y:S02]  /*0710*/  F2I.FTZ.U32.TRUNC.NTZ R13, R12 ;  /* 0x0000000c000d7305 */ /* 0x0002e4000021f000 */
[----:B-1----:R-:W-:Y:S01]  /*0720*/  IMAD.MOV.U32 R12, RZ, RZ, RZ ;  /* 0x000000ffff0c7224 */ /* 0x002fe200078e00ff */
[----:B---3--:R-:W-:-:S05]  /*0730*/  IADD3 R17, PT, PT, RZ, -R13, RZ ;  /* 0x8000000dff117210 */ /* 0x008fca0007ffe0ff */
[----:B------:R-:W-:-:S04]  /*0740*/  IMAD R17, R17, R8, RZ ;  /* 0x0000000811117224 */ /* 0x000fc800078e02ff */
[----:B------:R-:W-:-:S04]  /*0750*/  IMAD.HI.U32 R13, R13, R17, R12 ;  /* 0x000000110d0d7227 */ /* 0x000fc800078e000c */
[----:B------:R-:W-:Y:S01]  /*0760*/  IMAD.MOV.U32 R12, RZ, RZ, R8 ;  /* 0x000000ffff0c7224 */ /* 0x000fe200078e0008 */
[----:B--2---:R-:W-:Y:S02]  /*0770*/  IABS R18, R14 ;  /* 0x0000000e00127213 */ /* 0x004fe40000000000 */
[----:B------:R-:W-:-:S03]  /*0780*/  ISETP.GE.AND P2, PT, R14, RZ, PT ;  /* 0x000000ff0e00720c */ /* 0x000fc60003f46270 */
[----:B0-----:R-:W-:-:S04]  /*0790*/  IMAD.MOV.U32 R11, RZ, RZ, R18 ;  /* 0x000000ffff0b7224 */ /* 0x001fc800078e0012 */
[----:B------:R-:W-:-:S05]  /*07a0*/  IMAD.HI.U32 R10, R13, R11, RZ ;  /* 0x0000000b0d0a7227 */ /* 0x000fca00078e00ff */
[----:B------:R-:W-:-:S05]  /*07b0*/  IADD3 R10, PT, PT, -R10, RZ, RZ ;  /* 0x000000ff0a0a7210 */ /* 0x000fca0007ffe1ff */
[----:B------:R-:W-:-:S05]  /*07c0*/  IMAD R11, R8, R10, R11 ;  /* 0x0000000a080b7224 */ /* 0x000fca00078e020b */
[----:B------:R-:W-:-:S13]  /*07d0*/  ISETP.GT.U32.AND P1, PT, R12, R11, PT ;  /* 0x0000000b0c00720c */ /* 0x000fda0003f24070 */
[----:B------:R-:W-:-:S05]  /*07e0*/  @!P1 IMAD.IADD R11, R11, 0x1, -R8 ;  /* 0x000000010b0b9824 */ /* 0x000fca00078e0a08 */
[----:B------:R-:W-:-:S13]  /*07f0*/  ISETP.GT.U32.AND P1, PT, R12, R11, PT ;  /* 0x0000000b0c00720c */ /* 0x000fda0003f24070 */
[----:B------:R-:W-:-:S05]  /*0800*/  @!P1 IADD3 R11, PT, PT, R11, -R8, RZ ;  /* 0x800000080b0b9210 */ /* 0x000fca0007ffe0ff */
[----:B------:R-:W-:-:S05]  /*0810*/  @!P2 IMAD.MOV R11, RZ, RZ, -R11 ;  /* 0x000000ffff0ba224 */ /* 0x000fca00078e0a0b */
[----:B------:R-:W-:Y:S01]  /*0820*/  SEL R15, R9, R11, !P0 ;  /* 0x0000000b090f7207 */ /* 0x000fe20004000000 */
[----:B------:R-:W-:-:S04]  /*0830*/  IMAD.WIDE R10, R0, 0x4, R6 ;  /* 0x00000004000a7825 */ /* 0x000fc800078e0206 */
[----:B------:R0:W-:Y:S04]  /*0840*/  STG.E desc[UR4][R6.64], R15 ;  /* 0x0000000f06007986 */ /* 0x0001e8000c101904 */
[----:B------:R-:W2:Y:S01]  /*0850*/  LDG.E R14, desc[UR4][R10.64] ;  /* 0x000000040a0e7981 */ /* 0x000ea2000c1e1900 */
[----:B0-----:R-:W-:Y:S01]  /*0860*/  IMAD.WIDE R6, R0, 0x4, R10 ;  /* 0x0000000400067825 */ /* 0x001fe200078e020a */
        /* <DEDUP_REMOVED lines=8> */
[----:B------:R-:W-:-:S04]  /*08f0*/  @!P1 IMAD.IADD R17, R17, 0x1, -R8 ;  /* 0x0000000111119824 */ /* 0x000fc800078e0a08 */
[----:B------:R-:W-:-:S05]  /*0900*/  @!P2 IMAD.MOV R17, RZ, RZ, -R17 ;  /* 0x000000ffff11a224 */ /* 0x000fca00078e0a11 */
[----:B------:R-:W-:-:S05]  /*0910*/  SEL R17, R9, R17, !P0 ;  /* 0x0000001109117207 */ /* 0x000fca0004000000 */
[----:B------:R0:W-:Y:S04]  /*0920*/  STG.E desc[UR4][R10.64], R17 ;  /* 0x000000110a007986 */ /* 0x0001e8000c101904 */
[----:B------:R-:W2:Y:S01]  /*0930*/  LDG.E R14, desc[UR4][R6.64] ;  /* 0x00000004060e7981 */ /* 0x000ea2000c1e1900 */
[----:B------:R-:W-:Y:S01]  /*0940*/  IMAD R3, R0, 0x4, R3 ;  /* 0x0000000400037824 */ /* 0x000fe200078e0203 */
[----:B--2---:R-:W-:Y:S02]  /*0950*/  IABS R16, R14 ;  /* 0x0000000e00107213 */ /* 0x004fe40000000000 */
[----:B------:R-:W-:-:S03]  /*0960*/  ISETP.GE.AND P2, PT, R14, RZ, PT ;  /* 0x000000ff0e00720c */ /* 0x000fc60003f46270 */
[----:B------:R-:W-:-:S05]  /*0970*/  IMAD.HI.U32 R15, R13, R16, RZ ;  /* 0x000000100d0f7227 */ /* 0x000fca00078e00ff */
[----:B------:R-:W-:-:S05]  /*0980*/  IADD3 R15, PT, PT, -R15, RZ, RZ ;  /* 0x000000ff0f0f7210 */ /* 0x000fca0007ffe1ff */
[----:B------:R-:W-:-:S05]  /*0990*/  IMAD R15, R8, R15, R16 ;  /* 0x0000000f080f7224 */ /* 0x000fca00078e0210 */
[----:B------:R-:W-:-:S13]  /*09a0*/  ISETP.GT.U32.AND P1, PT, R12, R15, PT ;  /* 0x0000000f0c00720c */ /* 0x000fda0003f24070 */
[----:B------:R-:W-:-:S05]  /*09b0*/  @!P1 IMAD.IADD R15, R15, 0x1, -R8 ;  /* 0x000000010f0f9824 */ /* 0x000fca00078e0a08 */
[----:B------:R-:W-:-:S13]  /*09c0*/  ISETP.GT.U32.AND P1, PT, R12, R15, PT ;  /* 0x0000000f0c00720c */ /* 0x000fda0003f24070 */
[----:B------:R-:W-:-:S05]  /*09d0*/  @!P1 IMAD.IADD R15, R15, 0x1, -R8 ;  /* 0x000000010f0f9824 */ /* 0x000fca00078e0a08 */
[----:B------:R-:W-:-:S04]  /*09e0*/  @!P2 IADD3 R15, PT, PT, -R15, RZ, RZ ;  /* 0x000000ff0f0fa210 */ /* 0x000fc80007ffe1ff */
[----:B------:R-:W-:Y:S02]  /*09f0*/  SEL R9, R9, R15, !P0 ;  /* 0x0000000f09097207 */ /* 0x000fe40004000000 */
[----:B------:R-:W-:-:S03]  /*0a00*/  ISETP.GE.AND P0, PT, R3, UR6, PT ;  /* 0x0000000603007c0c */ /* 0x000fc6000bf06270 */
[----:B------:R0:W-:Y:S10]  /*0a10*/  STG.E desc[UR4][R6.64], R9 ;  /* 0x0000000906007986 */ /* 0x0001f4000c101904 */
[----:B------:R-:W-:Y:S05]  /*0a20*/  @!P0 BRA `(.L_x_3) ;  /* 0xfffffff800e08947 */ /* 0x000fea000383ffff */
[----:B------:R-:W-:Y:S05]  /*0a30*/  EXIT ;  /* 0x000000000000794d */ /* 0x000fea0003800000 */
.L_x_4:
[----:B------:R-:W-:-:S00]  /*0a40*/  BRA `(.L_x_4) ;  /* 0xfffffffc00fc7947 */ /* 0x000fc0000383ffff */
[----:B------:R-:W-:-:S00]  /*0a50*/  NOP ;  /* 0x0000000000007918 */ /* 0x000fc00000000000 */
        /* <DEDUP_REMOVED lines=10> */
.L_x_5:


//--------------------- .nv.shared.reserved.0     --------------------------
	.section	.nv.shared.reserved.0,"aw",@nobits
	.weak		__nv_reservedSMEM_offset_0_alias
	.size		__nv_reservedSMEM_offset_0_alias, 0, 64
	.other		__nv_reservedSMEM_offset_0_alias,@"STO_CUDA_RESERVED_SHARED STV_DEFAULT"
__nv_reservedSMEM_offset_0_alias:
	.zero		0
	.zero		64


//--------------------- .nv.constant0._Z21polynomial_mod_kernelPiii --------------------------
	.section	.nv.constant0._Z21polynomial_mod_kernelPiii,"a",@progbits
	.sectionflags	@""
	.align	4
.nv.constant0._Z21polynomial_mod_kernelPiii:
	.zero		912


//--------------------- SYMBOLS --------------------------

	.type		.nv.reservedSmem.offset0,@object
	.size		.nv.reservedSmem.offset0,0x4
